	.headerflags	@"EF_CUDA_TEXMODE_UNIFIED EF_CUDA_64BIT_ADDRESS EF_CUDA_ACCELERATORS EF_CUDA_SM90 EF_CUDA_VIRTUAL_SM(EF_CUDA_SM90)"
	.elftype	@"ET_EXEC"


//--------------------- .nv.info                  --------------------------
	.section	.nv.info,"",@"SHT_CUDA_INFO"
	.align	4


	//----- nvinfo : EIATTR_REGCOUNT
	.align		4
        /*0000*/ 	.byte	0x04, 0x2f
        /*0002*/ 	.short	(.L_3 - .L_2)
	.align		4
.L_2:
        /*0004*/ 	.word	index@(triton_poi_fused__native_batch_norm_legit_no_training_add_convolution_relu_25)
        /*0008*/ 	.word	0x0000001c


	//----- nvinfo : EIATTR_MIN_STACK_SIZE
	.align		4
.L_3:
        /*000c*/ 	.byte	0x04, 0x12
        /*000e*/ 	.short	(.L_5 - .L_4)
	.align		4
.L_4:
        /*0010*/ 	.word	index@(triton_poi_fused__native_batch_norm_legit_no_training_add_convolution_relu_25)
        /*0014*/ 	.word	0x00000000


	//----- nvinfo : EIATTR_FRAME_SIZE
	.align		4
.L_5:
        /*0018*/ 	.byte	0x04, 0x11
        /*001a*/ 	.short	(.L_7 - .L_6)
	.align		4
.L_6:
        /*001c*/ 	.word	index@(triton_poi_fused__native_batch_norm_legit_no_training_add_convolution_relu_25)
        /*0020*/ 	.word	0x00000000


	//----- nvinfo : EIATTR_MIN_STACK_SIZE
	.align		4
.L_7:
        /*0024*/ 	.byte	0x04, 0x12
        /*0026*/ 	.short	(.L_9 - .L_8)
	.align		4
.L_8:
        /*0028*/ 	.word	index@(triton_poi_fused__native_batch_norm_legit_no_training_add_convolution_relu_25)
        /*002c*/ 	.word	0x00000000
.L_9:


//--------------------- .nv.info.triton_poi_fused__native_batch_norm_legit_no_training_add_convolution_relu_25 --------------------------
	.section	.nv.info.triton_poi_fused__native_batch_norm_legit_no_training_add_convolution_relu_25,"",@"SHT_CUDA_INFO"
	.sectionflags	@""
	.align	4


	//----- nvinfo : EIATTR_CUDA_API_VERSION
	.align		4
        /*0000*/ 	.byte	0x04, 0x37
        /*0002*/ 	.short	(.L_11 - .L_10)
.L_10:
        /*0004*/ 	.word	0x0000007c


	//----- nvinfo : EIATTR_KPARAM_INFO
	.align		4
.L_11:
        /*0008*/ 	.byte	0x04, 0x17
        /*000a*/ 	.short	(.L_13 - .L_12)
.L_12:
        /*000c*/ 	.word	0x00000000
        /*0010*/ 	.short	0x000a
        /*0012*/ 	.short	0x0050
        /*0014*/ 	.byte	0x00, 0xf0, 0x11, 0x00


	//----- nvinfo : EIATTR_KPARAM_INFO
	.align		4
.L_13:
        /*0018*/ 	.byte	0x04, 0x17
        /*001a*/ 	.short	(.L_15 - .L_14)
.L_14:
        /*001c*/ 	.word	0x00000000
        /*0020*/ 	.short	0x0009
        /*0022*/ 	.short	0x0048
        /*0024*/ 	.byte	0x00, 0xf4, 0x21, 0x00


	//----- nvinfo : EIATTR_KPARAM_INFO
	.align		4
.L_15:
        /*0028*/ 	.byte	0x04, 0x17
        /*002a*/ 	.short	(.L_17 - .L_16)
.L_16:
        /*002c*/ 	.word	0x00000000
        /*0030*/ 	.short	0x0008
        /*0032*/ 	.short	0x0040
        /*0034*/ 	.byte	0x00, 0xf4, 0x21, 0x00


	//----- nvinfo : EIATTR_KPARAM_INFO
	.align		4
.L_17:
        /*0038*/ 	.byte	0x04, 0x17
        /*003a*/ 	.short	(.L_19 - .L_18)
.L_18:
        /*003c*/ 	.word	0x00000000
        /*0040*/ 	.short	0x0007
        /*0042*/ 	.short	0x0038
        /*0044*/ 	.byte	0x00, 0xf4, 0x21, 0x00


	//----- nvinfo : EIATTR_KPARAM_INFO
	.align		4
.L_19:
        /*0048*/ 	.byte	0x04, 0x17
        /*004a*/ 	.short	(.L_21 - .L_20)
.L_20:
        /*004c*/ 	.word	0x00000000
        /*0050*/ 	.short	0x0006
        /*0052*/ 	.short	0x0030
        /*0054*/ 	.byte	0x00, 0xf4, 0x21, 0x00


	//----- nvinfo : EIATTR_KPARAM_INFO
	.align		4
.L_21:
        /*0058*/ 	.byte	0x04, 0x17
        /*005a*/ 	.short	(.L_23 - .L_22)
.L_22:
        /*005c*/ 	.word	0x00000000
        /*0060*/ 	.short	0x0005
        /*0062*/ 	.short	0x0028
        /*0064*/ 	.byte	0x00, 0xf4, 0x21, 0x00


	//----- nvinfo : EIATTR_KPARAM_INFO
	.align		4
.L_23:
        /*0068*/ 	.byte	0x04, 0x17
        /*006a*/ 	.short	(.L_25 - .L_24)
.L_24:
        /*006c*/ 	.word	0x00000000
        /*0070*/ 	.short	0x0004
        /*0072*/ 	.short	0x0020
        /*0074*/ 	.byte	0x00, 0xf4, 0x21, 0x00


	//----- nvinfo : EIATTR_KPARAM_INFO
	.align		4
.L_25:
        /*0078*/ 	.byte	0x04, 0x17
        /*007a*/ 	.short	(.L_27 - .L_26)
.L_26:
        /*007c*/ 	.word	0x00000000
        /*0080*/ 	.short	0x0003
        /*0082*/ 	.short	0x0018
        /*0084*/ 	.byte	0x00, 0xf4, 0x21, 0x00


	//----- nvinfo : EIATTR_KPARAM_INFO
	.align		4
.L_27:
        /*0088*/ 	.byte	0x04, 0x17
        /*008a*/ 	.short	(.L_29 - .L_28)
.L_28:
        /*008c*/ 	.word	0x00000000
        /*0090*/ 	.short	0x0002
        /*0092*/ 	.short	0x0010
        /*0094*/ 	.byte	0x00, 0xf4, 0x21, 0x00


	//----- nvinfo : EIATTR_KPARAM_INFO
	.align		4
.L_29:
        /*0098*/ 	.byte	0x04, 0x17
        /*009a*/ 	.short	(.L_31 - .L_30)
.L_30:
        /*009c*/ 	.word	0x00000000
        /*00a0*/ 	.short	0x0001
        /*00a2*/ 	.short	0x0008
        /*00a4*/ 	.byte	0x00, 0xf4, 0x21, 0x00


	//----- nvinfo : EIATTR_KPARAM_INFO
	.align		4
.L_31:
        /*00a8*/ 	.byte	0x04, 0x17
        /*00aa*/ 	.short	(.L_33 - .L_32)
.L_32:
        /*00ac*/ 	.word	0x00000000
        /*00b0*/ 	.short	0x0000
        /*00b2*/ 	.short	0x0000
        /*00b4*/ 	.byte	0x00, 0xf4, 0x21, 0x00


	//----- nvinfo : EIATTR_SPARSE_MMA_MASK
	.align		4
.L_33:
        /*00b8*/ 	.byte	0x03, 0x50
        /*00ba*/ 	.short	0x0000


	//----- nvinfo : EIATTR_MAXREG_COUNT
	.align		4
        /*00bc*/ 	.byte	0x03, 0x1b
        /*00be*/ 	.short	0x00ff


	//----- nvinfo : EIATTR_EXIT_INSTR_OFFSETS
	.align		4
        /*00c0*/ 	.byte	0x04, 0x1c
        /*00c2*/ 	.short	(.L_35 - .L_34)


	//   ....[0]....
.L_34:
        /*00c4*/ 	.word	0x00000460


	//   ....[1]....
        /*00c8*/ 	.word	0x00000480


	//----- nvinfo : EIATTR_REQNTID
	.align		4
.L_35:
        /*00cc*/ 	.byte	0x04, 0x10
        /*00ce*/ 	.short	(.L_37 - .L_36)
.L_36:
        /*00d0*/ 	.word	0x00000080
        /*00d4*/ 	.word	0x00000001
        /*00d8*/ 	.word	0x00000001


	//----- nvinfo : EIATTR_CBANK_PARAM_SIZE
	.align		4
.L_37:
        /*00dc*/ 	.byte	0x03, 0x19
        /*00de*/ 	.short	0x0054


	//----- nvinfo : EIATTR_PARAM_CBANK
	.align		4
        /*00e0*/ 	.byte	0x04, 0x0a
        /*00e2*/ 	.short	(.L_39 - .L_38)
	.align		4
.L_38:
        /*00e4*/ 	.word	index@(.nv.constant0.triton_poi_fused__native_batch_norm_legit_no_training_add_convolution_relu_25)
        /*00e8*/ 	.short	0x0210
        /*00ea*/ 	.short	0x0054


	//----- nvinfo : EIATTR_SW_WAR
	.align		4
.L_39:
        /*00ec*/ 	.byte	0x04, 0x36
        /*00ee*/ 	.short	(.L_41 - .L_40)
.L_40:
        /*00f0*/ 	.word	0x00000008
.L_41:


//--------------------- .nv.callgraph             --------------------------
	.section	.nv.callgraph,"",@"SHT_CUDA_CALLGRAPH"
	.align	4
	.sectionentsize	8
	.align		4
        /*0000*/ 	.word	0x00000000
	.align		4
        /*0004*/ 	.word	0xffffffff
	.align		4
        /*0008*/ 	.word	0x00000000
	.align		4
        /*000c*/ 	.word	0xfffffffe
	.align		4
        /*0010*/ 	.word	0x00000000
	.align		4
        /*0014*/ 	.word	0xfffffffd
	.align		4
        /*0018*/ 	.word	0x00000000
	.align		4
        /*001c*/ 	.word	0xfffffffc


//--------------------- .nv.constant4             --------------------------
	.section	.nv.constant4,"a",@progbits
	.align	8
	.align		8
.nv.constant4:
        /*0000*/ 	.dword	_$_str
	.align		8
        /*0008*/ 	.dword	_$_str_$_2


//--------------------- .text.triton_poi_fused__native_batch_norm_legit_no_training_add_convolution_relu_25 --------------------------
	.section	.text.triton_poi_fused__native_batch_norm_legit_no_training_add_convolution_relu_25,"ax",@progbits
	.align	128
        .global         triton_poi_fused__native_batch_norm_legit_no_training_add_convolution_relu_25
        .type           triton_poi_fused__native_batch_norm_legit_no_training_add_convolution_relu_25,@function
        .size           triton_poi_fused__native_batch_norm_legit_no_training_add_convolution_relu_25,(.L_x_1 - triton_poi_fused__native_batch_norm_legit_no_training_add_convolution_relu_25)
        .other          triton_poi_fused__native_batch_norm_legit_no_training_add_convolution_relu_25,@"STO_CUDA_ENTRY STV_DEFAULT"
triton_poi_fused__native_batch_norm_legit_no_training_add_convolution_relu_25:
.text.triton_poi_fused__native_batch_norm_legit_no_training_add_convolution_relu_25:
[----:B------:R-:W0:Y:S01]  /*0000*/  LDC R1, c[0x0][0x28] ;  /* 0x00000a00ff017b82 */ /* 0x000e220000000800 */
[----:B------:R-:W1:Y:S07]  /*0010*/  S2R R15, SR_TID.X ;  /* 0x00000000000f7919 */ /* 0x000e6e0000002100 */
[----:B------:R-:W2:Y:S01]  /*0020*/  LDC.64 R6, c[0x0][0x240] ;  /* 0x00009000ff067b82 */ /* 0x000ea20000000a00 */
[----:B------:R-:W-:Y:S01]  /*0030*/  CS2R R18, SRZ ;  /* 0x0000000000127805 */ /* 0x000fe2000001ff00 */
[----:B------:R-:W-:Y:S01]  /*0040*/  ULDC.64 UR4, c[0x0][0x208] ;  /* 0x0000820000047ab9 */ /* 0x000fe20000000a00 */
[----:B------:R-:W3:Y:S05]  /*0050*/  S2R R0, SR_CTAID.X ;  /* 0x0000000000007919 */ /* 0x000eea0000002500 */
[----:B------:R-:W4:Y:S08]  /*0060*/  LDC.64 R22, c[0x0][0x220] ;  /* 0x00008800ff167b82 */ /* 0x000f300000000a00 */
[----:B------:R-:W5:Y:S08]  /*0070*/  LDC.64 R24, c[0x0][0x228] ;  /* 0x00008a00ff187b82 */ /* 0x000f700000000a00 */
[----:B------:R-:W4:Y:S01]  /*0080*/  LDC.64 R8, c[0x0][0x230] ;  /* 0x00008c00ff087b82 */ /* 0x000f220000000a00 */
[----:B-1----:R-:W-:-:S07]  /*0090*/  LOP3.LUT R15, R15, 0x7f, RZ, 0xc0, !PT ;  /* 0x0000007f0f0f7812 */ /* 0x002fce00078ec0ff */
[----:B------:R-:W1:Y:S01]  /*00a0*/  LDC.64 R12, c[0x0][0x218] ;  /* 0x00008600ff0c7b82 */ /* 0x000e620000000a00 */
[----:B---3--:R-:W-:Y:S02]  /*00b0*/  SHF.R.S32.HI R2, RZ, 0x18, R0 ;  /* 0x00000018ff027819 */ /* 0x008fe40000011400 */
[----:B------:R-:W-:Y:S02]  /*00c0*/  LEA R15, R0, R15, 0x7 ;  /* 0x0000000f000f7211 */ /* 0x000fe400078e38ff */
[----:B------:R-:W-:-:S03]  /*00d0*/  SGXT R0, R2, 0x1 ;  /* 0x000000010200781a */ /* 0x000fc60000000200 */
[----:B------:R-:W3:Y:S01]  /*00e0*/  LDC.64 R10, c[0x0][0x210] ;  /* 0x00008400ff0a7b82 */ /* 0x000ee20000000a00 */
[----:B------:R-:W-:Y:S02]  /*00f0*/  ISETP.GE.AND P0, PT, R15, 0x400, PT ;  /* 0x000004000f00780c */ /* 0x000fe40003f06270 */
[----:B------:R-:W-:-:S04]  /*0100*/  LEA.HI R0, R0, R15, RZ, 0x6 ;  /* 0x0000000f00007211 */ /* 0x000fc800078f30ff */
[----:B------:R-:W-:Y:S01]  /*0110*/  SHF.R.S32.HI R0, RZ, 0x6, R0 ;  /* 0x00000006ff007819 */ /* 0x000fe20000011400 */
[----:B------:R-:W-:Y:S01]  /*0120*/  HFMA2.MMA R14, -RZ, RZ, 0, 0 ;  /* 0x00000000ff0e7435 */ /* 0x000fe200000001ff */
[----:B------:R-:W3:Y:S02]  /*0130*/  LDC.64 R4, c[0x0][0x248] ;  /* 0x00009200ff047b82 */ /* 0x000ee40000000a00 */
[----:B------:R-:W-:-:S04]  /*0140*/  LEA.HI R2, R0, R0, RZ, 0x2 ;  /* 0x0000000000027211 */ /* 0x000fc800078f10ff */
[----:B------:R-:W-:Y:S02]  /*0150*/  LOP3.LUT R21, R2, 0xfffffffc, RZ, 0xc0, !PT ;  /* 0xfffffffc02157812 */ /* 0x000fe400078ec0ff */
[----:B------:R-:W3:Y:S02]  /*0160*/  LDC.64 R2, c[0x0][0x238] ;  /* 0x00008e00ff027b82 */ /* 0x000ee40000000a00 */
[----:B------:R-:W-:-:S05]  /*0170*/  IADD3 R21, R0, -R21, RZ ;  /* 0x8000001500157210 */ /* 0x000fca0007ffe0ff */
[----:B--2---:R-:W-:-:S05]  /*0180*/  IMAD.WIDE R6, R21, 0x4, R6 ;  /* 0x0000000415067825 */ /* 0x004fca00078e0206 */
[----:B------:R2:W3:Y:S01]  /*0190*/  @!P0 LDG.E.EL R18, desc[UR4][R6.64] ;  /* 0x0000000406128981 */ /* 0x0004e2000c2e1900 */
[----:B----4-:R-:W-:Y:S01]  /*01a0*/  IMAD.WIDE R22, R15, 0x4, R22 ;  /* 0x000000040f167825 */ /* 0x010fe200078e0216 */
[----:B------:R-:W-:-:S03]  /*01b0*/  CS2R R16, SRZ ;  /* 0x0000000000107805 */ /* 0x000fc6000001ff00 */
[----:B-----5:R-:W-:Y:S01]  /*01c0*/  IMAD.WIDE R24, R21, 0x4, R24 ;  /* 0x0000000415187825 */ /* 0x020fe200078e0218 */
[----:B------:R-:W-:Y:S01]  /*01d0*/  MOV R0, RZ ;  /* 0x000000ff00007202 */ /* 0x000fe20000000f00 */
[----:B------:R4:W5:Y:S01]  /*01e0*/  @!P0 LDG.E R14, desc[UR4][R22.64] ;  /* 0x00000004160e8981 */ /* 0x000962000c1e1900 */
[----:B--2---:R-:W4:Y:S01]  /*01f0*/  LDC.64 R6, c[0x0][0x250] ;  /* 0x00009400ff067b82 */ /* 0x004f220000000a00 */
[----:B0-----:R-:W-:Y:S02]  /*0200*/  IMAD.WIDE R8, R15, 0x4, R8 ;  /* 0x000000040f087825 */ /* 0x001fe400078e0208 */
[----:B------:R-:W5:Y:S02]  /*0210*/  @!P0 LDG.E.EL R19, desc[UR4][R24.64] ;  /* 0x0000000418138981 */ /* 0x000f64000c2e1900 */
[----:B-1----:R-:W-:Y:S01]  /*0220*/  IMAD.WIDE R12, R21, 0x4, R12 ;  /* 0x00000004150c7825 */ /* 0x002fe200078e020c */
[----:B------:R-:W-:Y:S01]  /*0230*/  HFMA2.MMA R20, -RZ, RZ, 0, 0 ;  /* 0x00000000ff147435 */ /* 0x000fe200000001ff */
[----:B------:R-:W2:Y:S02]  /*0240*/  @!P0 LDG.E R16, desc[UR4][R8.64] ;  /* 0x0000000408108981 */ /* 0x000ea4000c1e1900 */
[----:B---3--:R-:W-:-:S02]  /*0250*/  IMAD.WIDE R10, R15, 0x4, R10 ;  /* 0x000000040f0a7825 */ /* 0x008fc400078e020a */
[----:B------:R-:W3:Y:S04]  /*0260*/  @!P0 LDG.E.EL R0, desc[UR4][R12.64] ;  /* 0x000000040c008981 */ /* 0x000ee8000c2e1900 */
[----:B------:R-:W3:Y:S01]  /*0270*/  @!P0 LDG.E R17, desc[UR4][R10.64] ;  /* 0x000000040a118981 */ /* 0x000ee2000c1e1900 */
[----:B------:R-:W-:-:S05]  /*0280*/  IMAD.WIDE R2, R21, 0x4, R2 ;  /* 0x0000000415027825 */ /* 0x000fca00078e0202 */
[----:B------:R0:W2:Y:S01]  /*0290*/  @!P0 LDG.E.EL R20, desc[UR4][R2.64] ;  /* 0x0000000402148981 */ /* 0x0000a2000c2e1900 */
[----:B------:R-:W-:-:S04]  /*02a0*/  IMAD.WIDE R4, R21, 0x4, R4 ;  /* 0x0000000415047825 */ /* 0x000fc800078e0204 */
[----:B----4-:R-:W-:Y:S01]  /*02b0*/  IMAD.WIDE R22, R21, 0x4, R6 ;  /* 0x0000000415167825 */ /* 0x010fe200078e0206 */
[----:B------:R-:W-:-:S06]  /*02c0*/  CS2R R6, SRZ ;  /* 0x0000000000067805 */ /* 0x000fcc000001ff00 */
[----:B------:R1:W4:Y:S04]  /*02d0*/  @!P0 LDG.E.EL R7, desc[UR4][R4.64] ;  /* 0x0000000404078981 */ /* 0x000328000c2e1900 */
[----:B------:R-:W4:Y:S01]  /*02e0*/  @!P0 LDG.E.EL R6, desc[UR4][R22.64] ;  /* 0x0000000416068981 */ /* 0x000f22000c2e1900 */
[----:B0-----:R-:W-:Y:S01]  /*02f0*/  MOV R2, 0x3e800000 ;  /* 0x3e80000000027802 */ /* 0x001fe20000000f00 */
[----:B------:R-:W-:-:S04]  /*0300*/  FADD R18, R18, 9.9999997473787516356e-06 ;  /* 0x3727c5ac12127421 */ /* 0x000fc80000000000 */
[----:B------:R-:W0:Y:S02]  /*0310*/  MUFU.SQRT R8, R18 ;  /* 0x0000001200087308 */ /* 0x000e240000002000 */
[C---:B0-----:R-:W-:Y:S02]  /*0320*/  FSETP.GT.AND P1, PT, R8.reuse, 8.50705917302346158658e+37, PT ;  /* 0x7e8000000800780b */ /* 0x041fe40003f24000 */
[----:B------:R-:W-:-:S11]  /*0330*/  FSETP.GEU.AND P2, PT, R8, 1.175494350822287508e-38, PT ;  /* 0x008000000800780b */ /* 0x000fd60003f4e000 */
[----:B------:R-:W-:-:S04]  /*0340*/  @P1 FMUL R8, R8, 0.25 ;  /* 0x3e80000008081820 */ /* 0x000fc80000400000 */
[----:B------:R-:W-:Y:S01]  /*0350*/  @!P2 FMUL R8, R8, 16777216 ;  /* 0x4b8000000808a820 */ /* 0x000fe20000400000 */
[----:B-----5:R-:W-:-:S05]  /*0360*/  FADD R19, R19, R14 ;  /* 0x0000000e13137221 */ /* 0x020fca0000000000 */
[----:B------:R-:W0:Y:S01]  /*0370*/  MUFU.RCP R8, R8 ;  /* 0x0000000800087308 */ /* 0x000e220000001000 */
[----:B-1----:R-:W-:Y:S01]  /*0380*/  FSEL R5, R2, 1, P1 ;  /* 0x3f80000002057808 */ /* 0x002fe20000800000 */
[----:B--2---:R-:W-:Y:S01]  /*0390*/  FADD R19, R19, R16 ;  /* 0x0000001013137221 */ /* 0x004fe20000000000 */
[----:B---3--:R-:W-:Y:S01]  /*03a0*/  FADD R0, R0, R17 ;  /* 0x0000001100007221 */ /* 0x008fe20000000000 */
[----:B------:R-:W1:Y:S02]  /*03b0*/  LDC.64 R2, c[0x0][0x258] ;  /* 0x00009600ff027b82 */ /* 0x000e640000000a00 */
[----:B------:R-:W-:Y:S01]  /*03c0*/  @!P2 FMUL R5, R5, 16777216 ;  /* 0x4b8000000505a820 */ /* 0x000fe20000400000 */
[----:B------:R-:W-:-:S04]  /*03d0*/  FADD R19, R0, R19 ;  /* 0x0000001300137221 */ /* 0x000fc80000000000 */
[----:B------:R-:W-:Y:S01]  /*03e0*/  FADD R20, R19, -R20 ;  /* 0x8000001413147221 */ /* 0x000fe20000000000 */
[----:B0-----:R-:W-:-:S04]  /*03f0*/  FMUL R5, R8, R5 ;  /* 0x0000000508057220 */ /* 0x001fc80000400000 */
[----:B------:R-:W-:-:S04]  /*0400*/  FMUL R5, R20, R5 ;  /* 0x0000000514057220 */ /* 0x000fc80000400000 */
[----:B----4-:R-:W-:Y:S01]  /*0410*/  FFMA R5, R5, R7, R6 ;  /* 0x0000000705057223 */ /* 0x010fe20000000006 */
[----:B------:R0:W-:Y:S04]  /*0420*/  @!P0 STG.E desc[UR4][R10.64], R19 ;  /* 0x000000130a008986 */ /* 0x0001e8000c101904 */
[----:B------:R-:W-:Y:S01]  /*0430*/  FSETP.GEU.AND P1, PT, R5, RZ, PT ;  /* 0x000000ff0500720b */ /* 0x000fe20003f2e000 */
[----:B-1----:R-:W-:-:S03]  /*0440*/  IMAD.WIDE R2, R15, 0x4, R2 ;  /* 0x000000040f027825 */ /* 0x002fc600078e0202 */
[----:B------:R-:W-:Y:S01]  /*0450*/  FSEL R5, R5, RZ, P1 ;  /* 0x000000ff05057208 */ /* 0x000fe20000800000 */
[----:B0-----:R-:W-:Y:S08]  /*0460*/  @P0 EXIT ;  /* 0x000000000000094d */ /* 0x001ff00003800000 */
[----:B------:R-:W-:Y:S01]  /*0470*/  STG.E desc[UR4][R2.64], R5 ;  /* 0x0000000502007986 */ /* 0x000fe2000c101904 */
[----:B------:R-:W-:Y:S05]  /*0480*/  EXIT ;  /* 0x000000000000794d */ /* 0x000fea0003800000 */
.L_x_0:
[----:B------:R-:W-:-:S00]  /*0490*/  BRA `(.L_x_0) ;  /* 0xfffffffc00fc7947 */ /* 0x000fc0000383ffff */
[----:B------:R-:W-:-:S00]  /*04a0*/  NOP ;  /* 0x0000000000007918 */ /* 0x000fc00000000000 */
        /* <DEDUP_REMOVED lines=13> */
.L_x_1:


//--------------------- .nv.global.init           --------------------------
	.section	.nv.global.init,"aw",@progbits
.nv.global.init:
	.type		_$_str,@object
	.size		_$_str,(_$_str_$_2 - _$_str)
_$_str:
        /*0000*/ 	.byte	0x5f, 0x5f, 0x43, 0x55, 0x44, 0x41, 0x5f, 0x46, 0x54, 0x5a, 0x00
	.type		_$_str_$_2,@object
	.size		_$_str_$_2,(.L_1 - _$_str_$_2)
_$_str_$_2:
        /*000b*/ 	.byte	0x5f, 0x5f, 0x43, 0x55, 0x44, 0x41, 0x5f, 0x50, 0x52, 0x45, 0x43, 0x5f, 0x53, 0x51, 0x52, 0x54
        /*001b*/ 	.byte	0x00
.L_1:


//--------------------- .nv.constant0.triton_poi_fused__native_batch_norm_legit_no_training_add_convolution_relu_25 --------------------------
	.section	.nv.constant0.triton_poi_fused__native_batch_norm_legit_no_training_add_convolution_relu_25,"a",@progbits
	.sectionflags	@""
	.align	4
.nv.constant0.triton_poi_fused__native_batch_norm_legit_no_training_add_convolution_relu_25:
	.zero		612
